//
// Generated by NVIDIA NVVM Compiler
//
// Compiler Build ID: CL-36424714
// Cuda compilation tools, release 13.0, V13.0.88
// Based on NVVM 20.0.0
//

.version 9.0
.target sm_100
.address_size 64

	// .globl	_Z10testKernelv
.extern .func  (.param .b32 func_retval0) vprintf
(
	.param .b64 vprintf_param_0,
	.param .b64 vprintf_param_1
)
;
.global .align 1 .b8 $str[16] = {32, 104, 101, 108, 108, 111, 32, 119, 111, 114, 108, 100, 32, 10, 32};

.visible .entry _Z10testKernelv()
{
	.reg .b32 	%r<3>;
	.reg .b64 	%rd<3>;

	mov.u64 	%rd1, $str;
	cvta.global.u64 	%rd2, %rd1;
	{ // callseq 0, 0
	.param .b64 param0;
	st.param.b64 	[param0], %rd2;
	.param .b64 param1;
	st.param.b64 	[param1], 0;
	.param .b32 retval0;
	call.uni (retval0), 
	vprintf, 
	(
	param0, 
	param1
	);
	ld.param.b32 	%r1, [retval0];
	} // callseq 0
	ret;

}


// ===== COMPILED SASS (sm_100) =====

	.target	sm_100

	.elftype	@"ET_EXEC"


//--------------------- .note.nv.tkinfo           --------------------------
	.section	.note.nv.tkinfo,"",@"SHT_NOTE"
	.sectionflags	@"SHF_NOTE_NV_TKINFO"
	.tkinfo
        /*0018*/ 	.word	0x00000002
        /*0030*/ 	.string	""
        /*0030*/ 	.string	"ptxas"
        /*0030*/ 	.string	"Cuda compilation tools, release 13.0, V13.0.88"
        /*0030*/ 	.string	"Build cuda_13.0.r13.0/compiler.36424714_0"
        /*0030*/ 	.string	"-arch sm_100 -m 64 "



//--------------------- .note.nv.cuinfo           --------------------------
	.section	.note.nv.cuinfo,"",@"SHT_NOTE"
	.sectionflags	@"SHF_NOTE_NV_CUINFO"
        /*0018*/ 	.short	0x0002
        /*001a*/ 	.short	0x0064
        /*001c*/ 	.short	0x0082
	.zero		2


//--------------------- .nv.info                  --------------------------
	.section	.nv.info,"",@"SHT_CUDA_INFO"
	.align	4


	//----- nvinfo : EIATTR_REGCOUNT
	.align		4
        /*0000*/ 	.byte	0x04, 0x2f
        /*0002*/ 	.short	(.L_2 - .L_1)
	.align		4
.L_1:
        /*0004*/ 	.word	index@(_Z10testKernelv)
        /*0008*/ 	.word	0x00000018


	//----- nvinfo : EIATTR_FRAME_SIZE
	.align		4
.L_2:
        /*000c*/ 	.byte	0x04, 0x11
        /*000e*/ 	.short	(.L_4 - .L_3)
	.align		4
.L_3:
        /*0010*/ 	.word	index@(_Z10testKernelv)
        /*0014*/ 	.word	0x00000000


	//----- nvinfo : EIATTR_MIN_STACK_SIZE
	.align		4
.L_4:
        /*0018*/ 	.byte	0x04, 0x12
        /*001a*/ 	.short	(.L_6 - .L_5)
	.align		4
.L_5:
        /*001c*/ 	.word	index@(_Z10testKernelv)
        /*0020*/ 	.word	0x00000000
.L_6:


//--------------------- .nv.compat                --------------------------
	.section	.nv.compat,"",@"SHT_CUDA_COMPAT_INFO"
	.align	4
        /*0000*/ 	.byte	0x02, 0x09, 0x00, 0x00, 0x02, 0x02, 0x01, 0x00, 0x02, 0x05, 0x05, 0x00, 0x03, 0x07, 0x01, 0x01
        /*0010*/ 	.byte	0x02, 0x03, 0x00, 0x00, 0x02, 0x06, 0x01, 0x00, 0x04, 0x0b, 0x08, 0x00, 0x09, 0x00, 0x00, 0x00
        /*0020*/ 	.byte	0x00, 0x00, 0x00, 0x00


//--------------------- .nv.info._Z10testKernelv  --------------------------
	.section	.nv.info._Z10testKernelv,"",@"SHT_CUDA_INFO"
	.sectionflags	@""
	.align	4


	//----- nvinfo : EIATTR_CUDA_API_VERSION
	.align		4
        /*0000*/ 	.byte	0x04, 0x37
        /*0002*/ 	.short	(.L_8 - .L_7)
.L_7:
        /*0004*/ 	.word	0x00000082


	//----- nvinfo : EIATTR_SPARSE_MMA_MASK
	.align		4
.L_8:
        /*0008*/ 	.byte	0x03, 0x50
        /*000a*/ 	.short	0x0000


	//----- nvinfo : EIATTR_MAXREG_COUNT
	.align		4
        /*000c*/ 	.byte	0x03, 0x1b
        /*000e*/ 	.short	0x00ff


	//----- nvinfo : EIATTR_EXTERNS
	.align		4
        /*0010*/ 	.byte	0x04, 0x0f
        /*0012*/ 	.short	(.L_10 - .L_9)


	//   ....[0]....
	.align		4
.L_9:
        /*0014*/ 	.word	index@(vprintf)


	//----- nvinfo : EIATTR_MERCURY_ISA_VERSION
	.align		4
.L_10:
        /*0018*/ 	.byte	0x03, 0x5f
        /*001a*/ 	.short	0x0101


	//----- nvinfo : EIATTR_VRC_CTA_INIT_COUNT
	.align		4
        /*001c*/ 	.byte	0x02, 0x4a
	.zero		1
	.zero		1


	//----- nvinfo : EIATTR_SYSCALL_OFFSETS
	.align		4
        /*0020*/ 	.byte	0x04, 0x46
        /*0022*/ 	.short	(.L_12 - .L_11)


	//   ....[0]....
.L_11:
        /*0024*/ 	.word	0x00000080


	//----- nvinfo : EIATTR_EXIT_INSTR_OFFSETS
	.align		4
.L_12:
        /*0028*/ 	.byte	0x04, 0x1c
        /*002a*/ 	.short	(.L_14 - .L_13)


	//   ....[0]....
.L_13:
        /*002c*/ 	.word	0x00000090


	//----- nvinfo : EIATTR_SW_WAR
	.align		4
.L_14:
        /*0030*/ 	.byte	0x04, 0x36
        /*0032*/ 	.short	(.L_16 - .L_15)
.L_15:
        /*0034*/ 	.word	0x00000008
.L_16:


//--------------------- .nv.callgraph             --------------------------
	.section	.nv.callgraph,"",@"SHT_CUDA_CALLGRAPH"
	.align	4
	.sectionentsize	8
	.align		4
        /*0000*/ 	.word	0x00000000
	.align		4
        /*0004*/ 	.word	0xffffffff
	.align		4
        /*0008*/ 	.word	index@(_Z10testKernelv)
	.align		4
        /*000c*/ 	.word	index@(vprintf)
	.align		4
        /*0010*/ 	.word	0x00000000
	.align		4
        /*0014*/ 	.word	0xfffffffe
	.align		4
        /*0018*/ 	.word	0x00000000
	.align		4
        /*001c*/ 	.word	0xfffffffd
	.align		4
        /*0020*/ 	.word	0x00000000
	.align		4
        /*0024*/ 	.word	0xfffffffc


//--------------------- .nv.constant4             --------------------------
	.section	.nv.constant4,"a",@progbits
	.align	8
	.align		8
.nv.constant4:
        /*0000*/ 	.dword	vprintf
	.align		8
        /*0008*/ 	.dword	$str


//--------------------- .text._Z10testKernelv     --------------------------
	.section	.text._Z10testKernelv,"ax",@progbits
	.align	128
        .global         _Z10testKernelv
        .type           _Z10testKernelv,@function
        .size           _Z10testKernelv,(.L_x_2 - _Z10testKernelv)
        .other          _Z10testKernelv,@"STO_CUDA_ENTRY STV_DEFAULT"
_Z10testKernelv:
.text._Z10testKernelv:
[----:B------:R-:W0:Y:S01]  /*0000*/  LDC R1, c[0x0][0x37c] ;  /* 0x0000df00ff017b82 */ /* 0x000e220000000800 */
[----:B------:R-:W-:Y:S01]  /*0010*/  MOV R0, 0x0 ;  /* 0x0000000000007802 */ /* 0x000fe20000000f00 */
[----:B------:R-:W1:Y:S01]  /*0020*/  LDCU.64 UR4, c[0x4][0x8] ;  /* 0x01000100ff0477ac */ /* 0x000e620008000a00 */
[----:B------:R-:W-:-:S05]  /*0030*/  CS2R R6, SRZ ;  /* 0x0000000000067805 */ /* 0x000fca000001ff00 */
[----:B------:R2:W3:Y:S01]  /*0040*/  LDC.64 R2, c[0x4][R0] ;  /* 0x0100000000027b82 */ /* 0x0004e20000000a00 */
[----:B-1----:R-:W-:Y:S02]  /*0050*/  IMAD.U32 R4, RZ, RZ, UR4 ;  /* 0x00000004ff047e24 */ /* 0x002fe4000f8e00ff */
[----:B--2---:R-:W-:-:S07]  /*0060*/  IMAD.U32 R5, RZ, RZ, UR5 ;  /* 0x00000005ff057e24 */ /* 0x004fce000f8e00ff */
[----:B------:R-:W-:-:S07]  /*0070*/  LEPC R20, `(.L_x_0) ;  /* 0x000000001014794e */ /* 0x000fce0000000000 */
[----:B0--3--:R-:W-:Y:S05]  /*0080*/  CALL.ABS.NOINC R2 ;  /* 0x0000000002007343 */ /* 0x009fea0003c00000 */
.L_x_0:
[----:B------:R-:W-:Y:S05]  /*0090*/  EXIT ;  /* 0x000000000000794d */ /* 0x000fea0003800000 */
.L_x_1:
[----:B------:R-:W-:-:S00]  /*00a0*/  BRA `(.L_x_1) ;  /* 0xfffffffc00fc7947 */ /* 0x000fc0000383ffff */
[----:B------:R-:W-:-:S00]  /*00b0*/  NOP ;  /* 0x0000000000007918 */ /* 0x000fc00000000000 */
        /* <DEDUP_REMOVED lines=12> */
.L_x_2:


//--------------------- .nv.global.init           --------------------------
	.section	.nv.global.init,"aw",@progbits
.nv.global.init:
	.type		$str,@object
	.size		$str,(.L_0 - $str)
$str:
        /*0000*/ 	.byte	0x20, 0x68, 0x65, 0x6c, 0x6c, 0x6f, 0x20, 0x77, 0x6f, 0x72, 0x6c, 0x64, 0x20, 0x0a, 0x20, 0x00
.L_0:


//--------------------- .nv.shared.reserved.0     --------------------------
	.section	.nv.shared.reserved.0,"aw",@nobits
	.weak		__nv_reservedSMEM_offset_0_alias
	.size		__nv_reservedSMEM_offset_0_alias, 0, 64
	.other		__nv_reservedSMEM_offset_0_alias,@"STO_CUDA_RESERVED_SHARED STV_DEFAULT"
__nv_reservedSMEM_offset_0_alias:
	.zero		0
	.zero		64


//--------------------- .nv.constant0._Z10testKernelv --------------------------
	.section	.nv.constant0._Z10testKernelv,"a",@progbits
	.sectionflags	@""
	.align	4
.nv.constant0._Z10testKernelv:
	.zero		896


//--------------------- SYMBOLS --------------------------

	.type		.nv.reservedSmem.offset0,@object
	.size		.nv.reservedSmem.offset0,0x4
	.type		vprintf,@function
